//
// Generated by NVIDIA NVVM Compiler
//
// Compiler Build ID: CL-36424714
// Cuda compilation tools, release 13.0, V13.0.88
// Based on NVVM 20.0.0
//

.version 9.0
.target sm_100
.address_size 64

	// .globl	_Z16computeHistogramPjiPiii
.extern .shared .align 16 .b8 s_data[];

.visible .entry _Z16computeHistogramPjiPiii(
	.param .u64 .ptr .align 1 _Z16computeHistogramPjiPiii_param_0,
	.param .u32 _Z16computeHistogramPjiPiii_param_1,
	.param .u64 .ptr .align 1 _Z16computeHistogramPjiPiii_param_2,
	.param .u32 _Z16computeHistogramPjiPiii_param_3,
	.param .u32 _Z16computeHistogramPjiPiii_param_4
)
{
	.reg .pred 	%p<2>;
	.reg .b32 	%r<15>;
	.reg .b64 	%rd<9>;

	ld.param.u64 	%rd1, [_Z16computeHistogramPjiPiii_param_0];
	ld.param.u32 	%r5, [_Z16computeHistogramPjiPiii_param_1];
	ld.param.u64 	%rd2, [_Z16computeHistogramPjiPiii_param_2];
	ld.param.u32 	%r3, [_Z16computeHistogramPjiPiii_param_3];
	ld.param.u32 	%r4, [_Z16computeHistogramPjiPiii_param_4];
	mov.u32 	%r1, %ctaid.x;
	mov.u32 	%r6, %ntid.x;
	mov.u32 	%r7, %tid.x;
	mad.lo.s32 	%r2, %r1, %r6, %r7;
	setp.ge.s32 	%p1, %r2, %r5;
	@%p1 bra 	$L__BB0_2;
	cvta.to.global.u64 	%rd3, %rd1;
	cvta.to.global.u64 	%rd4, %rd2;
	mul.wide.s32 	%rd5, %r2, 4;
	add.s64 	%rd6, %rd3, %rd5;
	ld.global.u32 	%r8, [%rd6];
	shr.u32 	%r9, %r8, %r4;
	add.s32 	%r10, %r3, -1;
	and.b32  	%r11, %r9, %r10;
	mov.u32 	%r12, %nctaid.x;
	mad.lo.s32 	%r13, %r11, %r12, %r1;
	mul.wide.u32 	%rd7, %r13, 4;
	add.s64 	%rd8, %rd4, %rd7;
	atom.global.add.u32 	%r14, [%rd8], 1;
$L__BB0_2:
	ret;

}
	// .globl	_Z16scanExclusiveBlkPiiS_S_
.visible .entry _Z16scanExclusiveBlkPiiS_S_(
	.param .u64 .ptr .align 1 _Z16scanExclusiveBlkPiiS_S__param_0,
	.param .u32 _Z16scanExclusiveBlkPiiS_S__param_1,
	.param .u64 .ptr .align 1 _Z16scanExclusiveBlkPiiS_S__param_2,
	.param .u64 .ptr .align 1 _Z16scanExclusiveBlkPiiS_S__param_3
)
{
	.reg .pred 	%p<9>;
	.reg .b32 	%r<31>;
	.reg .b64 	%rd<13>;

	ld.param.u64 	%rd1, [_Z16scanExclusiveBlkPiiS_S__param_0];
	ld.param.u32 	%r10, [_Z16scanExclusiveBlkPiiS_S__param_1];
	ld.param.u64 	%rd2, [_Z16scanExclusiveBlkPiiS_S__param_2];
	ld.param.u64 	%rd3, [_Z16scanExclusiveBlkPiiS_S__param_3];
	mov.u32 	%r1, %ctaid.x;
	mov.u32 	%r2, %ntid.x;
	mov.u32 	%r3, %tid.x;
	mad.lo.s32 	%r4, %r1, %r2, %r3;
	setp.lt.s32 	%p1, %r4, 1;
	setp.ge.s32 	%p2, %r4, %r10;
	shl.b32 	%r11, %r3, 2;
	mov.u32 	%r12, s_data;
	add.s32 	%r5, %r12, %r11;
	or.pred  	%p3, %p1, %p2;
	@%p3 bra 	$L__BB1_2;
	cvta.to.global.u64 	%rd4, %rd1;
	add.s32 	%r14, %r4, -1;
	mul.wide.u32 	%rd5, %r14, 4;
	add.s64 	%rd6, %rd4, %rd5;
	ld.global.u32 	%r15, [%rd6];
	st.shared.u32 	[%r5], %r15;
	bra.uni 	$L__BB1_3;
$L__BB1_2:
	mov.b32 	%r13, 0;
	st.shared.u32 	[%r5], %r13;
$L__BB1_3:
	bar.sync 	0;
	setp.lt.u32 	%p4, %r2, 2;
	@%p4 bra 	$L__BB1_8;
	mov.b32 	%r29, 1;
$L__BB1_5:
	setp.lt.u32 	%p5, %r3, %r29;
	mov.b32 	%r30, 0;
	@%p5 bra 	$L__BB1_7;
	sub.s32 	%r18, %r3, %r29;
	shl.b32 	%r19, %r18, 2;
	add.s32 	%r21, %r12, %r19;
	ld.shared.u32 	%r30, [%r21];
$L__BB1_7:
	bar.sync 	0;
	ld.shared.u32 	%r22, [%r5];
	add.s32 	%r23, %r22, %r30;
	st.shared.u32 	[%r5], %r23;
	bar.sync 	0;
	shl.b32 	%r29, %r29, 1;
	setp.lt.u32 	%p6, %r29, %r2;
	@%p6 bra 	$L__BB1_5;
$L__BB1_8:
	setp.ge.s32 	%p7, %r4, %r10;
	@%p7 bra 	$L__BB1_10;
	ld.shared.u32 	%r24, [%r5];
	cvta.to.global.u64 	%rd7, %rd2;
	mul.wide.s32 	%rd8, %r4, 4;
	add.s64 	%rd9, %rd7, %rd8;
	st.global.u32 	[%rd9], %r24;
$L__BB1_10:
	setp.eq.s64 	%p8, %rd3, 0;
	@%p8 bra 	$L__BB1_12;
	shl.b32 	%r25, %r2, 2;
	add.s32 	%r27, %r12, %r25;
	ld.shared.u32 	%r28, [%r27+-4];
	cvta.to.global.u64 	%rd10, %rd3;
	mul.wide.u32 	%rd11, %r1, 4;
	add.s64 	%rd12, %rd10, %rd11;
	st.global.u32 	[%rd12], %r28;
$L__BB1_12:
	ret;

}
	// .globl	_Z15computeHistScanPiiS_
.visible .entry _Z15computeHistScanPiiS_(
	.param .u64 .ptr .align 1 _Z15computeHistScanPiiS__param_0,
	.param .u32 _Z15computeHistScanPiiS__param_1,
	.param .u64 .ptr .align 1 _Z15computeHistScanPiiS__param_2
)
{
	.reg .pred 	%p<4>;
	.reg .b32 	%r<10>;
	.reg .b64 	%rd<9>;

	ld.param.u64 	%rd1, [_Z15computeHistScanPiiS__param_0];
	ld.param.u32 	%r3, [_Z15computeHistScanPiiS__param_1];
	ld.param.u64 	%rd2, [_Z15computeHistScanPiiS__param_2];
	mov.u32 	%r1, %ctaid.x;
	mov.u32 	%r4, %ntid.x;
	mov.u32 	%r5, %tid.x;
	mad.lo.s32 	%r2, %r1, %r4, %r5;
	setp.ge.s32 	%p1, %r2, %r3;
	setp.eq.s32 	%p2, %r1, 0;
	or.pred  	%p3, %p2, %p1;
	@%p3 bra 	$L__BB2_2;
	cvta.to.global.u64 	%rd3, %rd2;
	cvta.to.global.u64 	%rd4, %rd1;
	add.s32 	%r6, %r1, -1;
	mul.wide.u32 	%rd5, %r6, 4;
	add.s64 	%rd6, %rd3, %rd5;
	ld.global.u32 	%r7, [%rd6];
	mul.wide.s32 	%rd7, %r2, 4;
	add.s64 	%rd8, %rd4, %rd7;
	ld.global.u32 	%r8, [%rd8];
	add.s32 	%r9, %r8, %r7;
	st.global.u32 	[%rd8], %r9;
$L__BB2_2:
	ret;

}


// ===== COMPILED SASS (sm_100) =====

	.target	sm_100

	.elftype	@"ET_EXEC"


//--------------------- .note.nv.tkinfo           --------------------------
	.section	.note.nv.tkinfo,"",@"SHT_NOTE"
	.sectionflags	@"SHF_NOTE_NV_TKINFO"
	.tkinfo
        /*0018*/ 	.word	0x00000002
        /*0030*/ 	.string	""
        /*0030*/ 	.string	"ptxas"
        /*0030*/ 	.string	"Cuda compilation tools, release 13.0, V13.0.88"
        /*0030*/ 	.string	"Build cuda_13.0.r13.0/compiler.36424714_0"
        /*0030*/ 	.string	"-arch sm_100 -m 64 "



//--------------------- .note.nv.cuinfo           --------------------------
	.section	.note.nv.cuinfo,"",@"SHT_NOTE"
	.sectionflags	@"SHF_NOTE_NV_CUINFO"
        /*0018*/ 	.short	0x0002
        /*001a*/ 	.short	0x0064
        /*001c*/ 	.short	0x0082
	.zero		2


//--------------------- .nv.info                  --------------------------
	.section	.nv.info,"",@"SHT_CUDA_INFO"
	.align	4


	//----- nvinfo : EIATTR_REGCOUNT
	.align		4
        /*0000*/ 	.byte	0x04, 0x2f
        /*0002*/ 	.short	(.L_1 - .L_0)
	.align		4
.L_0:
        /*0004*/ 	.word	index@(_Z16computeHistogramPjiPiii)
        /*0008*/ 	.word	0x0000000c


	//----- nvinfo : EIATTR_FRAME_SIZE
	.align		4
.L_1:
        /*000c*/ 	.byte	0x04, 0x11
        /*000e*/ 	.short	(.L_3 - .L_2)
	.align		4
.L_2:
        /*0010*/ 	.word	index@(_Z16computeHistogramPjiPiii)
        /*0014*/ 	.word	0x00000000


	//----- nvinfo : EIATTR_REGCOUNT
	.align		4
.L_3:
        /*0018*/ 	.byte	0x04, 0x2f
        /*001a*/ 	.short	(.L_5 - .L_4)
	.align		4
.L_4:
        /*001c*/ 	.word	index@(_Z16scanExclusiveBlkPiiS_S_)
        /*0020*/ 	.word	0x0000000c


	//----- nvinfo : EIATTR_FRAME_SIZE
	.align		4
.L_5:
        /*0024*/ 	.byte	0x04, 0x11
        /*0026*/ 	.short	(.L_7 - .L_6)
	.align		4
.L_6:
        /*0028*/ 	.word	index@(_Z16scanExclusiveBlkPiiS_S_)
        /*002c*/ 	.word	0x00000000


	//----- nvinfo : EIATTR_REGCOUNT
	.align		4
.L_7:
        /*0030*/ 	.byte	0x04, 0x2f
        /*0032*/ 	.short	(.L_9 - .L_8)
	.align		4
.L_8:
        /*0034*/ 	.word	index@(_Z15computeHistScanPiiS_)
        /*0038*/ 	.word	0x0000000c


	//----- nvinfo : EIATTR_FRAME_SIZE
	.align		4
.L_9:
        /*003c*/ 	.byte	0x04, 0x11
        /*003e*/ 	.short	(.L_11 - .L_10)
	.align		4
.L_10:
        /*0040*/ 	.word	index@(_Z15computeHistScanPiiS_)
        /*0044*/ 	.word	0x00000000


	//----- nvinfo : EIATTR_MIN_STACK_SIZE
	.align		4
.L_11:
        /*0048*/ 	.byte	0x04, 0x12
        /*004a*/ 	.short	(.L_13 - .L_12)
	.align		4
.L_12:
        /*004c*/ 	.word	index@(_Z15computeHistScanPiiS_)
        /*0050*/ 	.word	0x00000000


	//----- nvinfo : EIATTR_MIN_STACK_SIZE
	.align		4
.L_13:
        /*0054*/ 	.byte	0x04, 0x12
        /*0056*/ 	.short	(.L_15 - .L_14)
	.align		4
.L_14:
        /*0058*/ 	.word	index@(_Z16scanExclusiveBlkPiiS_S_)
        /*005c*/ 	.word	0x00000000


	//----- nvinfo : EIATTR_MIN_STACK_SIZE
	.align		4
.L_15:
        /*0060*/ 	.byte	0x04, 0x12
        /*0062*/ 	.short	(.L_17 - .L_16)
	.align		4
.L_16:
        /*0064*/ 	.word	index@(_Z16computeHistogramPjiPiii)
        /*0068*/ 	.word	0x00000000
.L_17:


//--------------------- .nv.compat                --------------------------
	.section	.nv.compat,"",@"SHT_CUDA_COMPAT_INFO"
	.align	4
        /*0000*/ 	.byte	0x02, 0x09, 0x00, 0x00, 0x02, 0x02, 0x01, 0x00, 0x02, 0x05, 0x05, 0x00, 0x03, 0x07, 0x01, 0x01
        /*0010*/ 	.byte	0x02, 0x03, 0x00, 0x00, 0x02, 0x06, 0x01, 0x00, 0x04, 0x0b, 0x08, 0x00, 0x09, 0x00, 0x00, 0x00
        /*0020*/ 	.byte	0x00, 0x00, 0x00, 0x00


//--------------------- .nv.info._Z15computeHistScanPiiS_ --------------------------
	.section	.nv.info._Z15computeHistScanPiiS_,"",@"SHT_CUDA_INFO"
	.sectionflags	@""
	.align	4


	//----- nvinfo : EIATTR_CUDA_API_VERSION
	.align		4
        /*0000*/ 	.byte	0x04, 0x37
        /*0002*/ 	.short	(.L_19 - .L_18)
.L_18:
        /*0004*/ 	.word	0x00000082


	//----- nvinfo : EIATTR_KPARAM_INFO
	.align		4
.L_19:
        /*0008*/ 	.byte	0x04, 0x17
        /*000a*/ 	.short	(.L_21 - .L_20)
.L_20:
        /*000c*/ 	.word	0x00000000
        /*0010*/ 	.short	0x0002
        /*0012*/ 	.short	0x0010
        /*0014*/ 	.byte	0x00, 0xf5, 0x21, 0x00


	//----- nvinfo : EIATTR_KPARAM_INFO
	.align		4
.L_21:
        /*0018*/ 	.byte	0x04, 0x17
        /*001a*/ 	.short	(.L_23 - .L_22)
.L_22:
        /*001c*/ 	.word	0x00000000
        /*0020*/ 	.short	0x0001
        /*0022*/ 	.short	0x0008
        /*0024*/ 	.byte	0x00, 0xf0, 0x11, 0x00


	//----- nvinfo : EIATTR_KPARAM_INFO
	.align		4
.L_23:
        /*0028*/ 	.byte	0x04, 0x17
        /*002a*/ 	.short	(.L_25 - .L_24)
.L_24:
        /*002c*/ 	.word	0x00000000
        /*0030*/ 	.short	0x0000
        /*0032*/ 	.short	0x0000
        /*0034*/ 	.byte	0x00, 0xf5, 0x21, 0x00


	//----- nvinfo : EIATTR_SPARSE_MMA_MASK
	.align		4
.L_25:
        /*0038*/ 	.byte	0x03, 0x50
        /*003a*/ 	.short	0x0000


	//----- nvinfo : EIATTR_MAXREG_COUNT
	.align		4
        /*003c*/ 	.byte	0x03, 0x1b
        /*003e*/ 	.short	0x00ff


	//----- nvinfo : EIATTR_MERCURY_ISA_VERSION
	.align		4
        /*0040*/ 	.byte	0x03, 0x5f
        /*0042*/ 	.short	0x0101


	//----- nvinfo : EIATTR_VRC_CTA_INIT_COUNT
	.align		4
        /*0044*/ 	.byte	0x02, 0x4a
	.zero		1
	.zero		1


	//----- nvinfo : EIATTR_EXIT_INSTR_OFFSETS
	.align		4
        /*0048*/ 	.byte	0x04, 0x1c
        /*004a*/ 	.short	(.L_27 - .L_26)


	//   ....[0]....
.L_26:
        /*004c*/ 	.word	0x00000080


	//   ....[1]....
        /*0050*/ 	.word	0x00000130


	//----- nvinfo : EIATTR_CBANK_PARAM_SIZE
	.align		4
.L_27:
        /*0054*/ 	.byte	0x03, 0x19
        /*0056*/ 	.short	0x0018


	//----- nvinfo : EIATTR_PARAM_CBANK
	.align		4
        /*0058*/ 	.byte	0x04, 0x0a
        /*005a*/ 	.short	(.L_29 - .L_28)
	.align		4
.L_28:
        /*005c*/ 	.word	index@(.nv.constant0._Z15computeHistScanPiiS_)
        /*0060*/ 	.short	0x0380
        /*0062*/ 	.short	0x0018


	//----- nvinfo : EIATTR_SW_WAR
	.align		4
.L_29:
        /*0064*/ 	.byte	0x04, 0x36
        /*0066*/ 	.short	(.L_31 - .L_30)
.L_30:
        /*0068*/ 	.word	0x00000008
.L_31:


//--------------------- .nv.info._Z16scanExclusiveBlkPiiS_S_ --------------------------
	.section	.nv.info._Z16scanExclusiveBlkPiiS_S_,"",@"SHT_CUDA_INFO"
	.sectionflags	@""
	.align	4


	//----- nvinfo : EIATTR_CUDA_API_VERSION
	.align		4
        /*0000*/ 	.byte	0x04, 0x37
        /*0002*/ 	.short	(.L_33 - .L_32)
.L_32:
        /*0004*/ 	.word	0x00000082


	//----- nvinfo : EIATTR_KPARAM_INFO
	.align		4
.L_33:
        /*0008*/ 	.byte	0x04, 0x17
        /*000a*/ 	.short	(.L_35 - .L_34)
.L_34:
        /*000c*/ 	.word	0x00000000
        /*0010*/ 	.short	0x0003
        /*0012*/ 	.short	0x0018
        /*0014*/ 	.byte	0x00, 0xf5, 0x21, 0x00


	//----- nvinfo : EIATTR_KPARAM_INFO
	.align		4
.L_35:
        /*0018*/ 	.byte	0x04, 0x17
        /*001a*/ 	.short	(.L_37 - .L_36)
.L_36:
        /*001c*/ 	.word	0x00000000
        /*0020*/ 	.short	0x0002
        /*0022*/ 	.short	0x0010
        /*0024*/ 	.byte	0x00, 0xf5, 0x21, 0x00


	//----- nvinfo : EIATTR_KPARAM_INFO
	.align		4
.L_37:
        /*0028*/ 	.byte	0x04, 0x17
        /*002a*/ 	.short	(.L_39 - .L_38)
.L_38:
        /*002c*/ 	.word	0x00000000
        /*0030*/ 	.short	0x0001
        /*0032*/ 	.short	0x0008
        /*0034*/ 	.byte	0x00, 0xf0, 0x11, 0x00


	//----- nvinfo : EIATTR_KPARAM_INFO
	.align		4
.L_39:
        /*0038*/ 	.byte	0x04, 0x17
        /*003a*/ 	.short	(.L_41 - .L_40)
.L_40:
        /*003c*/ 	.word	0x00000000
        /*0040*/ 	.short	0x0000
        /*0042*/ 	.short	0x0000
        /*0044*/ 	.byte	0x00, 0xf5, 0x21, 0x00


	//----- nvinfo : EIATTR_SPARSE_MMA_MASK
	.align		4
.L_41:
        /*0048*/ 	.byte	0x03, 0x50
        /*004a*/ 	.short	0x0000


	//----- nvinfo : EIATTR_MAXREG_COUNT
	.align		4
        /*004c*/ 	.byte	0x03, 0x1b
        /*004e*/ 	.short	0x00ff


	//----- nvinfo : EIATTR_NUM_BARRIERS
	.align		4
        /*0050*/ 	.byte	0x02, 0x4c
        /*0052*/ 	.byte	0x01
	.zero		1


	//----- nvinfo : EIATTR_MERCURY_ISA_VERSION
	.align		4
        /*0054*/ 	.byte	0x03, 0x5f
        /*0056*/ 	.short	0x0101


	//----- nvinfo : EIATTR_VRC_CTA_INIT_COUNT
	.align		4
        /*0058*/ 	.byte	0x02, 0x4a
	.zero		1
	.zero		1


	//----- nvinfo : EIATTR_EXIT_INSTR_OFFSETS
	.align		4
        /*005c*/ 	.byte	0x04, 0x1c
        /*005e*/ 	.short	(.L_43 - .L_42)


	//   ....[0]....
.L_42:
        /*0060*/ 	.word	0x000002d0


	//   ....[1]....
        /*0064*/ 	.word	0x00000330


	//----- nvinfo : EIATTR_CBANK_PARAM_SIZE
	.align		4
.L_43:
        /*0068*/ 	.byte	0x03, 0x19
        /*006a*/ 	.short	0x0020


	//----- nvinfo : EIATTR_PARAM_CBANK
	.align		4
        /*006c*/ 	.byte	0x04, 0x0a
        /*006e*/ 	.short	(.L_45 - .L_44)
	.align		4
.L_44:
        /*0070*/ 	.word	index@(.nv.constant0._Z16scanExclusiveBlkPiiS_S_)
        /*0074*/ 	.short	0x0380
        /*0076*/ 	.short	0x0020


	//----- nvinfo : EIATTR_SW_WAR
	.align		4
.L_45:
        /*0078*/ 	.byte	0x04, 0x36
        /*007a*/ 	.short	(.L_47 - .L_46)
.L_46:
        /*007c*/ 	.word	0x00000008
.L_47:


//--------------------- .nv.info._Z16computeHistogramPjiPiii --------------------------
	.section	.nv.info._Z16computeHistogramPjiPiii,"",@"SHT_CUDA_INFO"
	.sectionflags	@""
	.align	4


	//----- nvinfo : EIATTR_CUDA_API_VERSION
	.align		4
        /*0000*/ 	.byte	0x04, 0x37
        /*0002*/ 	.short	(.L_49 - .L_48)
.L_48:
        /*0004*/ 	.word	0x00000082


	//----- nvinfo : EIATTR_KPARAM_INFO
	.align		4
.L_49:
        /*0008*/ 	.byte	0x04, 0x17
        /*000a*/ 	.short	(.L_51 - .L_50)
.L_50:
        /*000c*/ 	.word	0x00000000
        /*0010*/ 	.short	0x0004
        /*0012*/ 	.short	0x001c
        /*0014*/ 	.byte	0x00, 0xf0, 0x11, 0x00


	//----- nvinfo : EIATTR_KPARAM_INFO
	.align		4
.L_51:
        /*0018*/ 	.byte	0x04, 0x17
        /*001a*/ 	.short	(.L_53 - .L_52)
.L_52:
        /*001c*/ 	.word	0x00000000
        /*0020*/ 	.short	0x0003
        /*0022*/ 	.short	0x0018
        /*0024*/ 	.byte	0x00, 0xf0, 0x11, 0x00


	//----- nvinfo : EIATTR_KPARAM_INFO
	.align		4
.L_53:
        /*0028*/ 	.byte	0x04, 0x17
        /*002a*/ 	.short	(.L_55 - .L_54)
.L_54:
        /*002c*/ 	.word	0x00000000
        /*0030*/ 	.short	0x0002
        /*0032*/ 	.short	0x0010
        /*0034*/ 	.byte	0x00, 0xf5, 0x21, 0x00


	//----- nvinfo : EIATTR_KPARAM_INFO
	.align		4
.L_55:
        /*0038*/ 	.byte	0x04, 0x17
        /*003a*/ 	.short	(.L_57 - .L_56)
.L_56:
        /*003c*/ 	.word	0x00000000
        /*0040*/ 	.short	0x0001
        /*0042*/ 	.short	0x0008
        /*0044*/ 	.byte	0x00, 0xf0, 0x11, 0x00


	//----- nvinfo : EIATTR_KPARAM_INFO
	.align		4
.L_57:
        /*0048*/ 	.byte	0x04, 0x17
        /*004a*/ 	.short	(.L_59 - .L_58)
.L_58:
        /*004c*/ 	.word	0x00000000
        /*0050*/ 	.short	0x0000
        /*0052*/ 	.short	0x0000
        /*0054*/ 	.byte	0x00, 0xf5, 0x21, 0x00


	//----- nvinfo : EIATTR_SPARSE_MMA_MASK
	.align		4
.L_59:
        /*0058*/ 	.byte	0x03, 0x50
        /*005a*/ 	.short	0x0000


	//----- nvinfo : EIATTR_MAXREG_COUNT
	.align		4
        /*005c*/ 	.byte	0x03, 0x1b
        /*005e*/ 	.short	0x00ff


	//----- nvinfo : EIATTR_MERCURY_ISA_VERSION
	.align		4
        /*0060*/ 	.byte	0x03, 0x5f
        /*0062*/ 	.short	0x0101


	//----- nvinfo : EIATTR_VRC_CTA_INIT_COUNT
	.align		4
        /*0064*/ 	.byte	0x02, 0x4a
	.zero		1
	.zero		1


	//----- nvinfo : EIATTR_EXIT_INSTR_OFFSETS
	.align		4
        /*0068*/ 	.byte	0x04, 0x1c
        /*006a*/ 	.short	(.L_61 - .L_60)


	//   ....[0]....
.L_60:
        /*006c*/ 	.word	0x00000070


	//   ....[1]....
        /*0070*/ 	.word	0x00000160


	//----- nvinfo : EIATTR_CBANK_PARAM_SIZE
	.align		4
.L_61:
        /*0074*/ 	.byte	0x03, 0x19
        /*0076*/ 	.short	0x0020


	//----- nvinfo : EIATTR_PARAM_CBANK
	.align		4
        /*0078*/ 	.byte	0x04, 0x0a
        /*007a*/ 	.short	(.L_63 - .L_62)
	.align		4
.L_62:
        /*007c*/ 	.word	index@(.nv.constant0._Z16computeHistogramPjiPiii)
        /*0080*/ 	.short	0x0380
        /*0082*/ 	.short	0x0020


	//----- nvinfo : EIATTR_SW_WAR
	.align		4
.L_63:
        /*0084*/ 	.byte	0x04, 0x36
        /*0086*/ 	.short	(.L_65 - .L_64)
.L_64:
        /*0088*/ 	.word	0x00000008
.L_65:


//--------------------- .nv.callgraph             --------------------------
	.section	.nv.callgraph,"",@"SHT_CUDA_CALLGRAPH"
	.align	4
	.sectionentsize	8
	.align		4
        /*0000*/ 	.word	0x00000000
	.align		4
        /*0004*/ 	.word	0xffffffff
	.align		4
        /*0008*/ 	.word	0x00000000
	.align		4
        /*000c*/ 	.word	0xfffffffe
	.align		4
        /*0010*/ 	.word	0x00000000
	.align		4
        /*0014*/ 	.word	0xfffffffd
	.align		4
        /*0018*/ 	.word	0x00000000
	.align		4
        /*001c*/ 	.word	0xfffffffc


//--------------------- .text._Z15computeHistScanPiiS_ --------------------------
	.section	.text._Z15computeHistScanPiiS_,"ax",@progbits
	.align	128
        .global         _Z15computeHistScanPiiS_
        .type           _Z15computeHistScanPiiS_,@function
        .size           _Z15computeHistScanPiiS_,(.L_x_5 - _Z15computeHistScanPiiS_)
        .other          _Z15computeHistScanPiiS_,@"STO_CUDA_ENTRY STV_DEFAULT"
_Z15computeHistScanPiiS_:
.text._Z15computeHistScanPiiS_:
[----:B------:R-:W-:Y:S01]  /*0000*/  LDC R1, c[0x0][0x37c] ;  /* 0x0000df00ff017b82 */ /* 0x000fe20000000800 */
[----:B------:R-:W0:Y:S01]  /*0010*/  S2R R9, SR_CTAID.X ;  /* 0x0000000000097919 */ /* 0x000e220000002500 */
[----:B------:R-:W0:Y:S01]  /*0020*/  LDCU UR4, c[0x0][0x360] ;  /* 0x00006c00ff0477ac */ /* 0x000e220008000800 */
[----:B------:R-:W0:Y:S01]  /*0030*/  S2R R0, SR_TID.X ;  /* 0x0000000000007919 */ /* 0x000e220000002100 */
[----:B------:R-:W1:Y:S01]  /*0040*/  LDCU UR5, c[0x0][0x388] ;  /* 0x00007100ff0577ac */ /* 0x000e620008000800 */
[----:B0-----:R-:W-:-:S05]  /*0050*/  IMAD R7, R9, UR4, R0 ;  /* 0x0000000409077c24 */ /* 0x001fca000f8e0200 */
[----:B-1----:R-:W-:-:S04]  /*0060*/  ISETP.GE.AND P0, PT, R7, UR5, PT ;  /* 0x0000000507007c0c */ /* 0x002fc8000bf06270 */
[----:B------:R-:W-:-:S13]  /*0070*/  ISETP.EQ.OR P0, PT, R9, RZ, P0 ;  /* 0x000000ff0900720c */ /* 0x000fda0000702670 */
[----:B------:R-:W-:Y:S05]  /*0080*/  @P0 EXIT ;  /* 0x000000000000094d */ /* 0x000fea0003800000 */
[----:B------:R-:W0:Y:S01]  /*0090*/  LDC.64 R2, c[0x0][0x390] ;  /* 0x0000e400ff027b82 */ /* 0x000e220000000a00 */
[----:B------:R-:W1:Y:S01]  /*00a0*/  LDCU.64 UR4, c[0x0][0x358] ;  /* 0x00006b00ff0477ac */ /* 0x000e620008000a00 */
[----:B------:R-:W-:-:S06]  /*00b0*/  IADD3 R9, PT, PT, R9, -0x1, RZ ;  /* 0xffffffff09097810 */ /* 0x000fcc0007ffe0ff */
[----:B------:R-:W2:Y:S01]  /*00c0*/  LDC.64 R4, c[0x0][0x380] ;  /* 0x0000e000ff047b82 */ /* 0x000ea20000000a00 */
[----:B0-----:R-:W-:-:S06]  /*00d0*/  IMAD.WIDE.U32 R2, R9, 0x4, R2 ;  /* 0x0000000409027825 */ /* 0x001fcc00078e0002 */
[----:B-1----:R-:W3:Y:S01]  /*00e0*/  LDG.E R2, desc[UR4][R2.64] ;  /* 0x0000000402027981 */ /* 0x002ee2000c1e1900 */
[----:B--2---:R-:W-:-:S05]  /*00f0*/  IMAD.WIDE R4, R7, 0x4, R4 ;  /* 0x0000000407047825 */ /* 0x004fca00078e0204 */
[----:B------:R-:W3:Y:S02]  /*0100*/  LDG.E R7, desc[UR4][R4.64] ;  /* 0x0000000404077981 */ /* 0x000ee4000c1e1900 */
[----:B---3--:R-:W-:-:S05]  /*0110*/  IADD3 R7, PT, PT, R2, R7, RZ ;  /* 0x0000000702077210 */ /* 0x008fca0007ffe0ff */
[----:B------:R-:W-:Y:S01]  /*0120*/  STG.E desc[UR4][R4.64], R7 ;  /* 0x0000000704007986 */ /* 0x000fe2000c101904 */
[----:B------:R-:W-:Y:S05]  /*0130*/  EXIT ;  /* 0x000000000000794d */ /* 0x000fea0003800000 */
.L_x_0:
[----:B------:R-:W-:-:S00]  /*0140*/  BRA `(.L_x_0) ;  /* 0xfffffffc00fc7947 */ /* 0x000fc0000383ffff */
[----:B------:R-:W-:-:S00]  /*0150*/  NOP ;  /* 0x0000000000007918 */ /* 0x000fc00000000000 */
        /* <DEDUP_REMOVED lines=10> */
.L_x_5:


//--------------------- .text._Z16scanExclusiveBlkPiiS_S_ --------------------------
	.section	.text._Z16scanExclusiveBlkPiiS_S_,"ax",@progbits
	.align	128
        .global         _Z16scanExclusiveBlkPiiS_S_
        .type           _Z16scanExclusiveBlkPiiS_S_,@function
        .size           _Z16scanExclusiveBlkPiiS_S_,(.L_x_6 - _Z16scanExclusiveBlkPiiS_S_)
        .other          _Z16scanExclusiveBlkPiiS_S_,@"STO_CUDA_ENTRY STV_DEFAULT"
_Z16scanExclusiveBlkPiiS_S_:
.text._Z16scanExclusiveBlkPiiS_S_:
[----:B------:R-:W-:Y:S01]  /*0000*/  LDC R1, c[0x0][0x37c] ;  /* 0x0000df00ff017b82 */ /* 0x000fe20000000800 */
[----:B------:R-:W0:Y:S01]  /*0010*/  S2R R9, SR_CTAID.X ;  /* 0x0000000000097919 */ /* 0x000e220000002500 */
[----:B------:R-:W0:Y:S01]  /*0020*/  LDCU UR6, c[0x0][0x360] ;  /* 0x00006c00ff0677ac */ /* 0x000e220008000800 */
[----:B------:R-:W0:Y:S01]  /*0030*/  S2R R4, SR_TID.X ;  /* 0x0000000000047919 */ /* 0x000e220000002100 */
[----:B------:R-:W1:Y:S01]  /*0040*/  LDCU UR4, c[0x0][0x388] ;  /* 0x00007100ff0477ac */ /* 0x000e620008000800 */
[----:B------:R-:W2:Y:S01]  /*0050*/  LDCU.64 UR8, c[0x0][0x358] ;  /* 0x00006b00ff0877ac */ /* 0x000ea20008000a00 */
[----:B0-----:R-:W-:-:S05]  /*0060*/  IMAD R5, R9, UR6, R4 ;  /* 0x0000000609057c24 */ /* 0x001fca000f8e0204 */
[----:B-1----:R-:W-:-:S04]  /*0070*/  ISETP.GE.AND P0, PT, R5, UR4, PT ;  /* 0x0000000405007c0c */ /* 0x002fc8000bf06270 */
[----:B------:R-:W-:-:S13]  /*0080*/  ISETP.LT.OR P0, PT, R5, 0x1, P0 ;  /* 0x000000010500780c */ /* 0x000fda0000701670 */
[----:B------:R-:W0:Y:S01]  /*0090*/  @!P0 LDC.64 R2, c[0x0][0x380] ;  /* 0x0000e000ff028b82 */ /* 0x000e220000000a00 */
[----:B------:R-:W-:-:S04]  /*00a0*/  @!P0 VIADD R7, R5, 0xffffffff ;  /* 0xffffffff05078836 */ /* 0x000fc80000000000 */
[----:B0-----:R-:W-:-:S06]  /*00b0*/  @!P0 IMAD.WIDE.U32 R2, R7, 0x4, R2 ;  /* 0x0000000407028825 */ /* 0x001fcc00078e0002 */
[----:B--2---:R-:W2:Y:S01]  /*00c0*/  @!P0 LDG.E R3, desc[UR8][R2.64] ;  /* 0x0000000802038981 */ /* 0x004ea2000c1e1900 */
[----:B------:R-:W0:Y:S01]  /*00d0*/  S2UR UR5, SR_CgaCtaId ;  /* 0x00000000000579c3 */ /* 0x000e220000008800 */
[----:B------:R-:W-:Y:S01]  /*00e0*/  UMOV UR4, 0x400 ;  /* 0x0000040000047882 */ /* 0x000fe20000000000 */
[----:B------:R-:W-:Y:S02]  /*00f0*/  UISETP.GE.U32.AND UP0, UPT, UR6, 0x2, UPT ;  /* 0x000000020600788c */ /* 0x000fe4000bf06070 */
[----:B0-----:R-:W-:-:S06]  /*0100*/  ULEA UR4, UR5, UR4, 0x18 ;  /* 0x0000000405047291 */ /* 0x001fcc000f8ec0ff */
[----:B------:R-:W-:-:S05]  /*0110*/  LEA R0, R4, UR4, 0x2 ;  /* 0x0000000404007c11 */ /* 0x000fca000f8e10ff */
[----:B--2---:R0:W-:Y:S04]  /*0120*/  @!P0 STS [R0], R3 ;  /* 0x0000000300008388 */ /* 0x0041e80000000800 */
[----:B------:R0:W-:Y:S01]  /*0130*/  @P0 STS [R0], RZ ;  /* 0x000000ff00000388 */ /* 0x0001e20000000800 */
[----:B------:R-:W-:Y:S06]  /*0140*/  BAR.SYNC.DEFER_BLOCKING 0x0 ;  /* 0x0000000000007b1d */ /* 0x000fec0000010000 */
[----:B------:R-:W-:Y:S05]  /*0150*/  BRA.U !UP0, `(.L_x_1) ;  /* 0x0000000108387547 */ /* 0x000fea000b800000 */
[----:B------:R-:W-:-:S05]  /*0160*/  UMOV UR5, 0x1 ;  /* 0x0000000100057882 */ /* 0x000fca0000000000 */
.L_x_2:
[----:B------:R-:W-:Y:S01]  /*0170*/  ISETP.GE.U32.AND P0, PT, R4, UR5, PT ;  /* 0x0000000504007c0c */ /* 0x000fe2000bf06070 */
[----:B------:R-:W-:-:S12]  /*0180*/  IMAD.MOV.U32 R2, RZ, RZ, RZ ;  /* 0x000000ffff027224 */ /* 0x000fd800078e00ff */
[----:B0-----:R-:W-:Y:S01]  /*0190*/  @P0 VIADD R3, R4, -UR5 ;  /* 0x8000000504030c36 */ /* 0x001fe20008000000 */
[----:B------:R-:W-:-:S04]  /*01a0*/  USHF.L.U32 UR5, UR5, 0x1, URZ ;  /* 0x0000000105057899 */ /* 0x000fc800080006ff */
[----:B------:R-:W-:Y:S01]  /*01b0*/  @P0 LEA R3, R3, UR4, 0x2 ;  /* 0x0000000403030c11 */ /* 0x000fe2000f8e10ff */
[----:B------:R-:W-:-:S04]  /*01c0*/  UISETP.GE.U32.AND UP0, UPT, UR5, UR6, UPT ;  /* 0x000000060500728c */ /* 0x000fc8000bf06070 */
[----:B------:R-:W-:Y:S01]  /*01d0*/  @P0 LDS R2, [R3] ;  /* 0x0000000003020984 */ /* 0x000fe20000000800 */
[----:B------:R-:W-:Y:S06]  /*01e0*/  BAR.SYNC.DEFER_BLOCKING 0x0 ;  /* 0x0000000000007b1d */ /* 0x000fec0000010000 */
[----:B-1----:R-:W0:Y:S02]  /*01f0*/  LDS R7, [R0] ;  /* 0x0000000000077984 */ /* 0x002e240000000800 */
[----:B0-----:R-:W-:-:S05]  /*0200*/  IMAD.IADD R7, R7, 0x1, R2 ;  /* 0x0000000107077824 */ /* 0x001fca00078e0202 */
[----:B------:R1:W-:Y:S01]  /*0210*/  STS [R0], R7 ;  /* 0x0000000700007388 */ /* 0x0003e20000000800 */
[----:B------:R-:W-:Y:S06]  /*0220*/  BAR.SYNC.DEFER_BLOCKING 0x0 ;  /* 0x0000000000007b1d */ /* 0x000fec0000010000 */
[----:B------:R-:W-:Y:S05]  /*0230*/  BRA.U !UP0, `(.L_x_2) ;  /* 0xfffffffd08cc7547 */ /* 0x000fea000b83ffff */
.L_x_1:
[----:B------:R-:W2:Y:S01]  /*0240*/  LDCU UR5, c[0x0][0x388] ;  /* 0x00007100ff0577ac */ /* 0x000ea20008000800 */
[----:B------:R-:W3:Y:S01]  /*0250*/  LDCU.64 UR10, c[0x0][0x398] ;  /* 0x00007300ff0a77ac */ /* 0x000ee20008000a00 */
[----:B--2---:R-:W-:Y:S02]  /*0260*/  ISETP.GE.AND P1, PT, R5, UR5, PT ;  /* 0x0000000505007c0c */ /* 0x004fe4000bf26270 */
[----:B---3--:R-:W-:-:S04]  /*0270*/  ISETP.NE.U32.AND P0, PT, RZ, UR10, PT ;  /* 0x0000000aff007c0c */ /* 0x008fc8000bf05070 */
[----:B------:R-:W-:-:S07]  /*0280*/  ISETP.NE.AND.EX P0, PT, RZ, UR11, PT, P0 ;  /* 0x0000000bff007c0c */ /* 0x000fce000bf05300 */
[----:B-1----:R-:W1:Y:S01]  /*0290*/  @!P1 LDS R7, [R0] ;  /* 0x0000000000079984 */ /* 0x002e620000000800 */
[----:B0-----:R-:W0:Y:S02]  /*02a0*/  @!P1 LDC.64 R2, c[0x0][0x390] ;  /* 0x0000e400ff029b82 */ /* 0x001e240000000a00 */
[----:B0-----:R-:W-:-:S05]  /*02b0*/  @!P1 IMAD.WIDE R2, R5, 0x4, R2 ;  /* 0x0000000405029825 */ /* 0x001fca00078e0202 */
[----:B-1----:R0:W-:Y:S01]  /*02c0*/  @!P1 STG.E desc[UR8][R2.64], R7 ;  /* 0x0000000702009986 */ /* 0x0021e2000c101908 */
[----:B------:R-:W-:Y:S05]  /*02d0*/  @!P0 EXIT ;  /* 0x000000000000894d */ /* 0x000fea0003800000 */
[----:B------:R-:W-:Y:S01]  /*02e0*/  ULEA UR4, UR6, UR4, 0x2 ;  /* 0x0000000406047291 */ /* 0x000fe2000f8e10ff */
[----:B0-----:R-:W0:Y:S08]  /*02f0*/  LDC.64 R2, c[0x0][0x398] ;  /* 0x0000e600ff027b82 */ /* 0x001e300000000a00 */
[----:B------:R-:W1:Y:S01]  /*0300*/  LDS R5, [UR4+-0x4] ;  /* 0xfffffc04ff057984 */ /* 0x000e620008000800 */
[----:B0-----:R-:W-:-:S05]  /*0310*/  IMAD.WIDE.U32 R2, R9, 0x4, R2 ;  /* 0x0000000409027825 */ /* 0x001fca00078e0002 */
[----:B-1----:R-:W-:Y:S01]  /*0320*/  STG.E desc[UR8][R2.64], R5 ;  /* 0x0000000502007986 */ /* 0x002fe2000c101908 */
[----:B------:R-:W-:Y:S05]  /*0330*/  EXIT ;  /* 0x000000000000794d */ /* 0x000fea0003800000 */
.L_x_3:
        /* <DEDUP_REMOVED lines=12> */
.L_x_6:


//--------------------- .text._Z16computeHistogramPjiPiii --------------------------
	.section	.text._Z16computeHistogramPjiPiii,"ax",@progbits
	.align	128
        .global         _Z16computeHistogramPjiPiii
        .type           _Z16computeHistogramPjiPiii,@function
        .size           _Z16computeHistogramPjiPiii,(.L_x_7 - _Z16computeHistogramPjiPiii)
        .other          _Z16computeHistogramPjiPiii,@"STO_CUDA_ENTRY STV_DEFAULT"
_Z16computeHistogramPjiPiii:
.text._Z16computeHistogramPjiPiii:
[----:B------:R-:W-:Y:S01]  /*0000*/  LDC R1, c[0x0][0x37c] ;  /* 0x0000df00ff017b82 */ /* 0x000fe20000000800 */
[----:B------:R-:W0:Y:S07]  /*0010*/  S2R R0, SR_TID.X ;  /* 0x0000000000007919 */ /* 0x000e2e0000002100 */
[----:B------:R-:W0:Y:S01]  /*0020*/  S2UR UR8, SR_CTAID.X ;  /* 0x00000000000879c3 */ /* 0x000e220000002500 */
[----:B------:R-:W1:Y:S07]  /*0030*/  LDCU UR4, c[0x0][0x388] ;  /* 0x00007100ff0477ac */ /* 0x000e6e0008000800 */
[----:B------:R-:W0:Y:S02]  /*0040*/  LDC R5, c[0x0][0x360] ;  /* 0x0000d800ff057b82 */ /* 0x000e240000000800 */
[----:B0-----:R-:W-:-:S05]  /*0050*/  IMAD R5, R5, UR8, R0 ;  /* 0x0000000805057c24 */ /* 0x001fca000f8e0200 */
[----:B-1----:R-:W-:-:S13]  /*0060*/  ISETP.GE.AND P0, PT, R5, UR4, PT ;  /* 0x0000000405007c0c */ /* 0x002fda000bf06270 */
[----:B------:R-:W-:Y:S05]  /*0070*/  @P0 EXIT ;  /* 0x000000000000094d */ /* 0x000fea0003800000 */
[----:B------:R-:W0:Y:S01]  /*0080*/  LDC.64 R2, c[0x0][0x380] ;  /* 0x0000e000ff027b82 */ /* 0x000e220000000a00 */
[----:B------:R-:W1:Y:S01]  /*0090*/  LDCU.64 UR6, c[0x0][0x358] ;  /* 0x00006b00ff0677ac */ /* 0x000e620008000a00 */
[----:B------:R-:W2:Y:S01]  /*00a0*/  LDCU.64 UR4, c[0x0][0x398] ;  /* 0x00007300ff0477ac */ /* 0x000ea20008000a00 */
[----:B0-----:R-:W-:-:S05]  /*00b0*/  IMAD.WIDE R2, R5, 0x4, R2 ;  /* 0x0000000405027825 */ /* 0x001fca00078e0202 */
[----:B------:R-:W0:Y:S01]  /*00c0*/  LDC R7, c[0x0][0x370] ;  /* 0x0000dc00ff077b82 */ /* 0x000e220000000800 */
[----:B-1----:R-:W3:Y:S01]  /*00d0*/  LDG.E R2, desc[UR6][R2.64] ;  /* 0x0000000602027981 */ /* 0x002ee2000c1e1900 */
[----:B--2---:R-:W-:Y:S01]  /*00e0*/  UIADD3 UR4, UPT, UPT, UR4, -0x1, URZ ;  /* 0xffffffff04047890 */ /* 0x004fe2000fffe0ff */
[----:B------:R-:W-:-:S05]  /*00f0*/  HFMA2 R9, -RZ, RZ, 0, 5.9604644775390625e-08 ;  /* 0x00000001ff097431 */ /* 0x000fca00000001ff */
[----:B------:R-:W1:Y:S01]  /*0100*/  LDC.64 R4, c[0x0][0x390] ;  /* 0x0000e400ff047b82 */ /* 0x000e620000000a00 */
[----:B---3--:R-:W-:-:S04]  /*0110*/  SHF.R.U32.HI R0, RZ, UR5, R2 ;  /* 0x00000005ff007c19 */ /* 0x008fc80008011602 */
[----:B------:R-:W-:-:S05]  /*0120*/  LOP3.LUT R0, R0, UR4, RZ, 0xc0, !PT ;  /* 0x0000000400007c12 */ /* 0x000fca000f8ec0ff */
[----:B0-----:R-:W-:-:S04]  /*0130*/  IMAD R7, R0, R7, UR8 ;  /* 0x0000000800077e24 */ /* 0x001fc8000f8e0207 */
[----:B-1----:R-:W-:-:S05]  /*0140*/  IMAD.WIDE.U32 R4, R7, 0x4, R4 ;  /* 0x0000000407047825 */ /* 0x002fca00078e0004 */
[----:B------:R-:W-:Y:S01]  /*0150*/  REDG.E.ADD.STRONG.GPU desc[UR6][R4.64], R9 ;  /* 0x000000090400798e */ /* 0x000fe2000c12e106 */
[----:B------:R-:W-:Y:S05]  /*0160*/  EXIT ;  /* 0x000000000000794d */ /* 0x000fea0003800000 */
.L_x_4:
        /* <DEDUP_REMOVED lines=9> */
.L_x_7:


//--------------------- .nv.shared._Z15computeHistScanPiiS_ --------------------------
	.section	.nv.shared._Z15computeHistScanPiiS_,"aw",@nobits
	.sectionflags	@""
	.align	16
	.zero		1024


//--------------------- .nv.shared.reserved.0     --------------------------
	.section	.nv.shared.reserved.0,"aw",@nobits
	.weak		__nv_reservedSMEM_offset_0_alias
	.size		__nv_reservedSMEM_offset_0_alias, 0, 64
	.other		__nv_reservedSMEM_offset_0_alias,@"STO_CUDA_RESERVED_SHARED STV_DEFAULT"
__nv_reservedSMEM_offset_0_alias:
	.zero		0
	.zero		64


//--------------------- .nv.shared._Z16scanExclusiveBlkPiiS_S_ --------------------------
	.section	.nv.shared._Z16scanExclusiveBlkPiiS_S_,"aw",@nobits
	.sectionflags	@""
	.align	16
	.zero		1024


//--------------------- .nv.shared._Z16computeHistogramPjiPiii --------------------------
	.section	.nv.shared._Z16computeHistogramPjiPiii,"aw",@nobits
	.sectionflags	@""
	.align	16
	.zero		1024


//--------------------- .nv.constant0._Z15computeHistScanPiiS_ --------------------------
	.section	.nv.constant0._Z15computeHistScanPiiS_,"a",@progbits
	.sectionflags	@""
	.align	4
.nv.constant0._Z15computeHistScanPiiS_:
	.zero		920


//--------------------- .nv.constant0._Z16scanExclusiveBlkPiiS_S_ --------------------------
	.section	.nv.constant0._Z16scanExclusiveBlkPiiS_S_,"a",@progbits
	.sectionflags	@""
	.align	4
.nv.constant0._Z16scanExclusiveBlkPiiS_S_:
	.zero		928


//--------------------- .nv.constant0._Z16computeHistogramPjiPiii --------------------------
	.section	.nv.constant0._Z16computeHistogramPjiPiii,"a",@progbits
	.sectionflags	@""
	.align	4
.nv.constant0._Z16computeHistogramPjiPiii:
	.zero		928


//--------------------- SYMBOLS --------------------------

	.type		.nv.reservedSmem.offset0,@object
	.size		.nv.reservedSmem.offset0,0x4
	.type		.nv.reservedSmem.cap,@object
	.size		.nv.reservedSmem.cap,0x4
